//
// Generated by NVIDIA NVVM Compiler
//
// Compiler Build ID: CL-36424714
// Cuda compilation tools, release 13.0, V13.0.88
// Based on NVVM 20.0.0
//

.version 9.0
.target sm_100
.address_size 64

	// .globl	_Z11computeURowPdS_PKdii

.visible .entry _Z11computeURowPdS_PKdii(
	.param .u64 .ptr .align 1 _Z11computeURowPdS_PKdii_param_0,
	.param .u64 .ptr .align 1 _Z11computeURowPdS_PKdii_param_1,
	.param .u64 .ptr .align 1 _Z11computeURowPdS_PKdii_param_2,
	.param .u32 _Z11computeURowPdS_PKdii_param_3,
	.param .u32 _Z11computeURowPdS_PKdii_param_4
)
{
	.reg .pred 	%p<11>;
	.reg .b32 	%r<40>;
	.reg .b64 	%rd<41>;
	.reg .b64 	%fd<70>;

	ld.param.u64 	%rd5, [_Z11computeURowPdS_PKdii_param_0];
	ld.param.u64 	%rd6, [_Z11computeURowPdS_PKdii_param_1];
	ld.param.u64 	%rd4, [_Z11computeURowPdS_PKdii_param_2];
	ld.param.u32 	%r19, [_Z11computeURowPdS_PKdii_param_3];
	ld.param.u32 	%r20, [_Z11computeURowPdS_PKdii_param_4];
	cvta.to.global.u64 	%rd1, %rd5;
	cvta.to.global.u64 	%rd2, %rd6;
	mov.u32 	%r21, %ctaid.x;
	mov.u32 	%r22, %ntid.x;
	mov.u32 	%r23, %tid.x;
	mad.lo.s32 	%r24, %r21, %r22, %r23;
	add.s32 	%r1, %r24, %r20;
	setp.ge.s32 	%p1, %r1, %r19;
	@%p1 bra 	$L__BB0_14;
	setp.lt.s32 	%p2, %r20, 1;
	mov.f64 	%fd69, 0d0000000000000000;
	@%p2 bra 	$L__BB0_13;
	mul.lo.s32 	%r2, %r20, %r19;
	and.b32  	%r3, %r20, 7;
	setp.lt.u32 	%p3, %r20, 8;
	mov.f64 	%fd69, 0d0000000000000000;
	mov.b32 	%r38, 0;
	@%p3 bra 	$L__BB0_5;
	and.b32  	%r38, %r20, 2147483640;
	neg.s32 	%r36, %r38;
	shl.b32 	%r6, %r19, 3;
	add.s64 	%rd3, %rd1, 32;
	mov.f64 	%fd69, 0d0000000000000000;
	mul.wide.s32 	%rd11, %r19, 8;
	mov.u32 	%r34, %r2;
	mov.u32 	%r35, %r1;
$L__BB0_4:
	.pragma "nounroll";
	mul.wide.s32 	%rd7, %r34, 8;
	add.s64 	%rd8, %rd3, %rd7;
	ld.global.f64 	%fd17, [%rd8+-32];
	mul.wide.s32 	%rd9, %r35, 8;
	add.s64 	%rd10, %rd2, %rd9;
	ld.global.f64 	%fd18, [%rd10];
	fma.rn.f64 	%fd19, %fd17, %fd18, %fd69;
	ld.global.f64 	%fd20, [%rd8+-24];
	add.s64 	%rd12, %rd10, %rd11;
	ld.global.f64 	%fd21, [%rd12];
	fma.rn.f64 	%fd22, %fd20, %fd21, %fd19;
	ld.global.f64 	%fd23, [%rd8+-16];
	add.s64 	%rd13, %rd12, %rd11;
	ld.global.f64 	%fd24, [%rd13];
	fma.rn.f64 	%fd25, %fd23, %fd24, %fd22;
	ld.global.f64 	%fd26, [%rd8+-8];
	add.s64 	%rd14, %rd13, %rd11;
	ld.global.f64 	%fd27, [%rd14];
	fma.rn.f64 	%fd28, %fd26, %fd27, %fd25;
	ld.global.f64 	%fd29, [%rd8];
	add.s64 	%rd15, %rd14, %rd11;
	ld.global.f64 	%fd30, [%rd15];
	fma.rn.f64 	%fd31, %fd29, %fd30, %fd28;
	ld.global.f64 	%fd32, [%rd8+8];
	add.s64 	%rd16, %rd15, %rd11;
	ld.global.f64 	%fd33, [%rd16];
	fma.rn.f64 	%fd34, %fd32, %fd33, %fd31;
	ld.global.f64 	%fd35, [%rd8+16];
	add.s64 	%rd17, %rd16, %rd11;
	ld.global.f64 	%fd36, [%rd17];
	fma.rn.f64 	%fd37, %fd35, %fd36, %fd34;
	ld.global.f64 	%fd38, [%rd8+24];
	add.s64 	%rd18, %rd17, %rd11;
	ld.global.f64 	%fd39, [%rd18];
	fma.rn.f64 	%fd69, %fd38, %fd39, %fd37;
	add.s32 	%r36, %r36, 8;
	add.s32 	%r35, %r35, %r6;
	add.s32 	%r34, %r34, 8;
	setp.ne.s32 	%p4, %r36, 0;
	@%p4 bra 	$L__BB0_4;
$L__BB0_5:
	setp.eq.s32 	%p5, %r3, 0;
	@%p5 bra 	$L__BB0_13;
	and.b32  	%r14, %r20, 3;
	setp.lt.u32 	%p6, %r3, 4;
	@%p6 bra 	$L__BB0_8;
	add.s32 	%r26, %r38, %r2;
	mul.wide.s32 	%rd19, %r26, 8;
	add.s64 	%rd20, %rd1, %rd19;
	ld.global.f64 	%fd41, [%rd20];
	mad.lo.s32 	%r27, %r38, %r19, %r1;
	mul.wide.s32 	%rd21, %r27, 8;
	add.s64 	%rd22, %rd2, %rd21;
	ld.global.f64 	%fd42, [%rd22];
	fma.rn.f64 	%fd43, %fd41, %fd42, %fd69;
	ld.global.f64 	%fd44, [%rd20+8];
	mul.wide.s32 	%rd23, %r19, 8;
	add.s64 	%rd24, %rd22, %rd23;
	ld.global.f64 	%fd45, [%rd24];
	fma.rn.f64 	%fd46, %fd44, %fd45, %fd43;
	ld.global.f64 	%fd47, [%rd20+16];
	add.s64 	%rd25, %rd24, %rd23;
	ld.global.f64 	%fd48, [%rd25];
	fma.rn.f64 	%fd49, %fd47, %fd48, %fd46;
	ld.global.f64 	%fd50, [%rd20+24];
	add.s64 	%rd26, %rd25, %rd23;
	ld.global.f64 	%fd51, [%rd26];
	fma.rn.f64 	%fd69, %fd50, %fd51, %fd49;
	add.s32 	%r38, %r38, 4;
$L__BB0_8:
	setp.eq.s32 	%p7, %r14, 0;
	@%p7 bra 	$L__BB0_13;
	setp.eq.s32 	%p8, %r14, 1;
	@%p8 bra 	$L__BB0_11;
	add.s32 	%r28, %r38, %r2;
	mul.wide.s32 	%rd27, %r28, 8;
	add.s64 	%rd28, %rd1, %rd27;
	ld.global.f64 	%fd53, [%rd28];
	mad.lo.s32 	%r29, %r38, %r19, %r1;
	mul.wide.s32 	%rd29, %r29, 8;
	add.s64 	%rd30, %rd2, %rd29;
	ld.global.f64 	%fd54, [%rd30];
	fma.rn.f64 	%fd55, %fd53, %fd54, %fd69;
	ld.global.f64 	%fd56, [%rd28+8];
	mul.wide.s32 	%rd31, %r19, 8;
	add.s64 	%rd32, %rd30, %rd31;
	ld.global.f64 	%fd57, [%rd32];
	fma.rn.f64 	%fd69, %fd56, %fd57, %fd55;
	add.s32 	%r38, %r38, 2;
$L__BB0_11:
	and.b32  	%r30, %r20, 1;
	setp.eq.b32 	%p9, %r30, 1;
	not.pred 	%p10, %p9;
	@%p10 bra 	$L__BB0_13;
	add.s32 	%r31, %r38, %r2;
	mul.wide.s32 	%rd33, %r31, 8;
	add.s64 	%rd34, %rd1, %rd33;
	ld.global.f64 	%fd58, [%rd34];
	mad.lo.s32 	%r32, %r38, %r19, %r1;
	mul.wide.s32 	%rd35, %r32, 8;
	add.s64 	%rd36, %rd2, %rd35;
	ld.global.f64 	%fd59, [%rd36];
	fma.rn.f64 	%fd69, %fd58, %fd59, %fd69;
$L__BB0_13:
	mad.lo.s32 	%r33, %r20, %r19, %r1;
	cvta.to.global.u64 	%rd37, %rd4;
	mul.wide.s32 	%rd38, %r33, 8;
	add.s64 	%rd39, %rd37, %rd38;
	ld.global.f64 	%fd60, [%rd39];
	sub.f64 	%fd61, %fd60, %fd69;
	add.s64 	%rd40, %rd2, %rd38;
	st.global.f64 	[%rd40], %fd61;
$L__BB0_14:
	ret;

}
	// .globl	_Z14computeLColumnPdS_PKdii
.visible .entry _Z14computeLColumnPdS_PKdii(
	.param .u64 .ptr .align 1 _Z14computeLColumnPdS_PKdii_param_0,
	.param .u64 .ptr .align 1 _Z14computeLColumnPdS_PKdii_param_1,
	.param .u64 .ptr .align 1 _Z14computeLColumnPdS_PKdii_param_2,
	.param .u32 _Z14computeLColumnPdS_PKdii_param_3,
	.param .u32 _Z14computeLColumnPdS_PKdii_param_4
)
{
	.reg .pred 	%p<11>;
	.reg .b32 	%r<42>;
	.reg .b64 	%rd<43>;
	.reg .b64 	%fd<72>;

	ld.param.u64 	%rd5, [_Z14computeLColumnPdS_PKdii_param_0];
	ld.param.u64 	%rd6, [_Z14computeLColumnPdS_PKdii_param_1];
	ld.param.u64 	%rd4, [_Z14computeLColumnPdS_PKdii_param_2];
	ld.param.u32 	%r19, [_Z14computeLColumnPdS_PKdii_param_3];
	ld.param.u32 	%r20, [_Z14computeLColumnPdS_PKdii_param_4];
	cvta.to.global.u64 	%rd1, %rd5;
	cvta.to.global.u64 	%rd2, %rd6;
	mov.u32 	%r21, %ctaid.x;
	mov.u32 	%r22, %ntid.x;
	mov.u32 	%r23, %tid.x;
	mad.lo.s32 	%r24, %r21, %r22, %r23;
	add.s32 	%r25, %r24, %r20;
	add.s32 	%r1, %r25, 1;
	setp.ge.s32 	%p1, %r1, %r19;
	@%p1 bra 	$L__BB1_14;
	setp.lt.s32 	%p2, %r20, 1;
	mov.f64 	%fd71, 0d0000000000000000;
	@%p2 bra 	$L__BB1_13;
	mul.lo.s32 	%r2, %r1, %r19;
	and.b32  	%r3, %r20, 7;
	setp.lt.u32 	%p3, %r20, 8;
	mov.f64 	%fd71, 0d0000000000000000;
	mov.b32 	%r40, 0;
	@%p3 bra 	$L__BB1_5;
	and.b32  	%r40, %r20, 2147483640;
	neg.s32 	%r38, %r40;
	shl.b32 	%r6, %r19, 3;
	add.s64 	%rd3, %rd1, 32;
	mov.f64 	%fd71, 0d0000000000000000;
	mul.wide.s32 	%rd11, %r19, 8;
	mov.u32 	%r36, %r2;
	mov.u32 	%r37, %r20;
$L__BB1_4:
	.pragma "nounroll";
	mul.wide.s32 	%rd7, %r36, 8;
	add.s64 	%rd8, %rd3, %rd7;
	ld.global.f64 	%fd17, [%rd8+-32];
	mul.wide.s32 	%rd9, %r37, 8;
	add.s64 	%rd10, %rd2, %rd9;
	ld.global.f64 	%fd18, [%rd10];
	fma.rn.f64 	%fd19, %fd17, %fd18, %fd71;
	ld.global.f64 	%fd20, [%rd8+-24];
	add.s64 	%rd12, %rd10, %rd11;
	ld.global.f64 	%fd21, [%rd12];
	fma.rn.f64 	%fd22, %fd20, %fd21, %fd19;
	ld.global.f64 	%fd23, [%rd8+-16];
	add.s64 	%rd13, %rd12, %rd11;
	ld.global.f64 	%fd24, [%rd13];
	fma.rn.f64 	%fd25, %fd23, %fd24, %fd22;
	ld.global.f64 	%fd26, [%rd8+-8];
	add.s64 	%rd14, %rd13, %rd11;
	ld.global.f64 	%fd27, [%rd14];
	fma.rn.f64 	%fd28, %fd26, %fd27, %fd25;
	ld.global.f64 	%fd29, [%rd8];
	add.s64 	%rd15, %rd14, %rd11;
	ld.global.f64 	%fd30, [%rd15];
	fma.rn.f64 	%fd31, %fd29, %fd30, %fd28;
	ld.global.f64 	%fd32, [%rd8+8];
	add.s64 	%rd16, %rd15, %rd11;
	ld.global.f64 	%fd33, [%rd16];
	fma.rn.f64 	%fd34, %fd32, %fd33, %fd31;
	ld.global.f64 	%fd35, [%rd8+16];
	add.s64 	%rd17, %rd16, %rd11;
	ld.global.f64 	%fd36, [%rd17];
	fma.rn.f64 	%fd37, %fd35, %fd36, %fd34;
	ld.global.f64 	%fd38, [%rd8+24];
	add.s64 	%rd18, %rd17, %rd11;
	ld.global.f64 	%fd39, [%rd18];
	fma.rn.f64 	%fd71, %fd38, %fd39, %fd37;
	add.s32 	%r38, %r38, 8;
	add.s32 	%r37, %r37, %r6;
	add.s32 	%r36, %r36, 8;
	setp.ne.s32 	%p4, %r38, 0;
	@%p4 bra 	$L__BB1_4;
$L__BB1_5:
	setp.eq.s32 	%p5, %r3, 0;
	@%p5 bra 	$L__BB1_13;
	and.b32  	%r14, %r20, 3;
	setp.lt.u32 	%p6, %r3, 4;
	@%p6 bra 	$L__BB1_8;
	add.s32 	%r27, %r40, %r2;
	mul.wide.s32 	%rd19, %r27, 8;
	add.s64 	%rd20, %rd1, %rd19;
	ld.global.f64 	%fd41, [%rd20];
	mad.lo.s32 	%r28, %r40, %r19, %r20;
	mul.wide.s32 	%rd21, %r28, 8;
	add.s64 	%rd22, %rd2, %rd21;
	ld.global.f64 	%fd42, [%rd22];
	fma.rn.f64 	%fd43, %fd41, %fd42, %fd71;
	ld.global.f64 	%fd44, [%rd20+8];
	mul.wide.s32 	%rd23, %r19, 8;
	add.s64 	%rd24, %rd22, %rd23;
	ld.global.f64 	%fd45, [%rd24];
	fma.rn.f64 	%fd46, %fd44, %fd45, %fd43;
	ld.global.f64 	%fd47, [%rd20+16];
	add.s64 	%rd25, %rd24, %rd23;
	ld.global.f64 	%fd48, [%rd25];
	fma.rn.f64 	%fd49, %fd47, %fd48, %fd46;
	ld.global.f64 	%fd50, [%rd20+24];
	add.s64 	%rd26, %rd25, %rd23;
	ld.global.f64 	%fd51, [%rd26];
	fma.rn.f64 	%fd71, %fd50, %fd51, %fd49;
	add.s32 	%r40, %r40, 4;
$L__BB1_8:
	setp.eq.s32 	%p7, %r14, 0;
	@%p7 bra 	$L__BB1_13;
	setp.eq.s32 	%p8, %r14, 1;
	@%p8 bra 	$L__BB1_11;
	add.s32 	%r29, %r40, %r2;
	mul.wide.s32 	%rd27, %r29, 8;
	add.s64 	%rd28, %rd1, %rd27;
	ld.global.f64 	%fd53, [%rd28];
	mad.lo.s32 	%r30, %r40, %r19, %r20;
	mul.wide.s32 	%rd29, %r30, 8;
	add.s64 	%rd30, %rd2, %rd29;
	ld.global.f64 	%fd54, [%rd30];
	fma.rn.f64 	%fd55, %fd53, %fd54, %fd71;
	ld.global.f64 	%fd56, [%rd28+8];
	mul.wide.s32 	%rd31, %r19, 8;
	add.s64 	%rd32, %rd30, %rd31;
	ld.global.f64 	%fd57, [%rd32];
	fma.rn.f64 	%fd71, %fd56, %fd57, %fd55;
	add.s32 	%r40, %r40, 2;
$L__BB1_11:
	and.b32  	%r31, %r20, 1;
	setp.eq.b32 	%p9, %r31, 1;
	not.pred 	%p10, %p9;
	@%p10 bra 	$L__BB1_13;
	add.s32 	%r32, %r40, %r2;
	mul.wide.s32 	%rd33, %r32, 8;
	add.s64 	%rd34, %rd1, %rd33;
	ld.global.f64 	%fd58, [%rd34];
	mad.lo.s32 	%r33, %r40, %r19, %r20;
	mul.wide.s32 	%rd35, %r33, 8;
	add.s64 	%rd36, %rd2, %rd35;
	ld.global.f64 	%fd59, [%rd36];
	fma.rn.f64 	%fd71, %fd58, %fd59, %fd71;
$L__BB1_13:
	mad.lo.s32 	%r34, %r20, %r19, %r20;
	mul.wide.s32 	%rd37, %r34, 8;
	add.s64 	%rd38, %rd2, %rd37;
	ld.global.f64 	%fd60, [%rd38];
	mad.lo.s32 	%r35, %r1, %r19, %r20;
	cvta.to.global.u64 	%rd39, %rd4;
	mul.wide.s32 	%rd40, %r35, 8;
	add.s64 	%rd41, %rd39, %rd40;
	ld.global.f64 	%fd61, [%rd41];
	sub.f64 	%fd62, %fd61, %fd71;
	div.rn.f64 	%fd63, %fd62, %fd60;
	add.s64 	%rd42, %rd1, %rd40;
	st.global.f64 	[%rd42], %fd63;
$L__BB1_14:
	ret;

}


// ===== COMPILED SASS (sm_100) =====

	.target	sm_100

	.elftype	@"ET_EXEC"


//--------------------- .note.nv.tkinfo           --------------------------
	.section	.note.nv.tkinfo,"",@"SHT_NOTE"
	.sectionflags	@"SHF_NOTE_NV_TKINFO"
	.tkinfo
        /*0018*/ 	.word	0x00000002
        /*0030*/ 	.string	""
        /*0030*/ 	.string	"ptxas"
        /*0030*/ 	.string	"Cuda compilation tools, release 13.0, V13.0.88"
        /*0030*/ 	.string	"Build cuda_13.0.r13.0/compiler.36424714_0"
        /*0030*/ 	.string	"-arch sm_100 -m 64 "



//--------------------- .note.nv.cuinfo           --------------------------
	.section	.note.nv.cuinfo,"",@"SHT_NOTE"
	.sectionflags	@"SHF_NOTE_NV_CUINFO"
        /*0018*/ 	.short	0x0002
        /*001a*/ 	.short	0x0064
        /*001c*/ 	.short	0x0082
	.zero		2


//--------------------- .nv.info                  --------------------------
	.section	.nv.info,"",@"SHT_CUDA_INFO"
	.align	4


	//----- nvinfo : EIATTR_REGCOUNT
	.align		4
        /*0000*/ 	.byte	0x04, 0x2f
        /*0002*/ 	.short	(.L_1 - .L_0)
	.align		4
.L_0:
        /*0004*/ 	.word	index@(_Z11computeURowPdS_PKdii)
        /*0008*/ 	.word	0x00000020


	//----- nvinfo : EIATTR_FRAME_SIZE
	.align		4
.L_1:
        /*000c*/ 	.byte	0x04, 0x11
        /*000e*/ 	.short	(.L_3 - .L_2)
	.align		4
.L_2:
        /*0010*/ 	.word	index@(_Z11computeURowPdS_PKdii)
        /*0014*/ 	.word	0x00000000


	//----- nvinfo : EIATTR_REGCOUNT
	.align		4
.L_3:
        /*0018*/ 	.byte	0x04, 0x2f
        /*001a*/ 	.short	(.L_5 - .L_4)
	.align		4
.L_4:
        /*001c*/ 	.word	index@(_Z14computeLColumnPdS_PKdii)
        /*0020*/ 	.word	0x00000020


	//----- nvinfo : EIATTR_FRAME_SIZE
	.align		4
.L_5:
        /*0024*/ 	.byte	0x04, 0x11
        /*0026*/ 	.short	(.L_7 - .L_6)
	.align		4
.L_6:
        /*0028*/ 	.word	index@($__internal_0_$__cuda_sm20_div_rn_f64_full)
        /*002c*/ 	.word	0x00000000


	//----- nvinfo : EIATTR_FRAME_SIZE
	.align		4
.L_7:
        /*0030*/ 	.byte	0x04, 0x11
        /*0032*/ 	.short	(.L_9 - .L_8)
	.align		4
.L_8:
        /*0034*/ 	.word	index@(_Z14computeLColumnPdS_PKdii)
        /*0038*/ 	.word	0x00000000


	//----- nvinfo : EIATTR_MIN_STACK_SIZE
	.align		4
.L_9:
        /*003c*/ 	.byte	0x04, 0x12
        /*003e*/ 	.short	(.L_11 - .L_10)
	.align		4
.L_10:
        /*0040*/ 	.word	index@(_Z14computeLColumnPdS_PKdii)
        /*0044*/ 	.word	0x00000000


	//----- nvinfo : EIATTR_MIN_STACK_SIZE
	.align		4
.L_11:
        /*0048*/ 	.byte	0x04, 0x12
        /*004a*/ 	.short	(.L_13 - .L_12)
	.align		4
.L_12:
        /*004c*/ 	.word	index@(_Z11computeURowPdS_PKdii)
        /*0050*/ 	.word	0x00000000
.L_13:


//--------------------- .nv.compat                --------------------------
	.section	.nv.compat,"",@"SHT_CUDA_COMPAT_INFO"
	.align	4
        /*0000*/ 	.byte	0x02, 0x09, 0x00, 0x00, 0x02, 0x02, 0x01, 0x00, 0x02, 0x05, 0x05, 0x00, 0x03, 0x07, 0x01, 0x01
        /*0010*/ 	.byte	0x02, 0x03, 0x00, 0x00, 0x02, 0x06, 0x01, 0x00, 0x04, 0x0b, 0x08, 0x00, 0x01, 0x00, 0x00, 0x00
        /*0020*/ 	.byte	0x00, 0x00, 0x00, 0x00


//--------------------- .nv.info._Z14computeLColumnPdS_PKdii --------------------------
	.section	.nv.info._Z14computeLColumnPdS_PKdii,"",@"SHT_CUDA_INFO"
	.sectionflags	@""
	.align	4


	//----- nvinfo : EIATTR_CUDA_API_VERSION
	.align		4
        /*0000*/ 	.byte	0x04, 0x37
        /*0002*/ 	.short	(.L_15 - .L_14)
.L_14:
        /*0004*/ 	.word	0x00000082


	//----- nvinfo : EIATTR_KPARAM_INFO
	.align		4
.L_15:
        /*0008*/ 	.byte	0x04, 0x17
        /*000a*/ 	.short	(.L_17 - .L_16)
.L_16:
        /*000c*/ 	.word	0x00000000
        /*0010*/ 	.short	0x0004
        /*0012*/ 	.short	0x001c
        /*0014*/ 	.byte	0x00, 0xf0, 0x11, 0x00


	//----- nvinfo : EIATTR_KPARAM_INFO
	.align		4
.L_17:
        /*0018*/ 	.byte	0x04, 0x17
        /*001a*/ 	.short	(.L_19 - .L_18)
.L_18:
        /*001c*/ 	.word	0x00000000
        /*0020*/ 	.short	0x0003
        /*0022*/ 	.short	0x0018
        /*0024*/ 	.byte	0x00, 0xf0, 0x11, 0x00


	//----- nvinfo : EIATTR_KPARAM_INFO
	.align		4
.L_19:
        /*0028*/ 	.byte	0x04, 0x17
        /*002a*/ 	.short	(.L_21 - .L_20)
.L_20:
        /*002c*/ 	.word	0x00000000
        /*0030*/ 	.short	0x0002
        /*0032*/ 	.short	0x0010
        /*0034*/ 	.byte	0x00, 0xf5, 0x21, 0x00


	//----- nvinfo : EIATTR_KPARAM_INFO
	.align		4
.L_21:
        /*0038*/ 	.byte	0x04, 0x17
        /*003a*/ 	.short	(.L_23 - .L_22)
.L_22:
        /*003c*/ 	.word	0x00000000
        /*0040*/ 	.short	0x0001
        /*0042*/ 	.short	0x0008
        /*0044*/ 	.byte	0x00, 0xf5, 0x21, 0x00


	//----- nvinfo : EIATTR_KPARAM_INFO
	.align		4
.L_23:
        /*0048*/ 	.byte	0x04, 0x17
        /*004a*/ 	.short	(.L_25 - .L_24)
.L_24:
        /*004c*/ 	.word	0x00000000
        /*0050*/ 	.short	0x0000
        /*0052*/ 	.short	0x0000
        /*0054*/ 	.byte	0x00, 0xf5, 0x21, 0x00


	//----- nvinfo : EIATTR_SPARSE_MMA_MASK
	.align		4
.L_25:
        /*0058*/ 	.byte	0x03, 0x50
        /*005a*/ 	.short	0x0000


	//----- nvinfo : EIATTR_MAXREG_COUNT
	.align		4
        /*005c*/ 	.byte	0x03, 0x1b
        /*005e*/ 	.short	0x00ff


	//----- nvinfo : EIATTR_MERCURY_ISA_VERSION
	.align		4
        /*0060*/ 	.byte	0x03, 0x5f
        /*0062*/ 	.short	0x0101


	//----- nvinfo : EIATTR_VRC_CTA_INIT_COUNT
	.align		4
        /*0064*/ 	.byte	0x02, 0x4a
	.zero		1
	.zero		1


	//----- nvinfo : EIATTR_EXIT_INSTR_OFFSETS
	.align		4
        /*0068*/ 	.byte	0x04, 0x1c
        /*006a*/ 	.short	(.L_27 - .L_26)


	//   ....[0]....
.L_26:
        /*006c*/ 	.word	0x00000080


	//   ....[1]....
        /*0070*/ 	.word	0x000009b0


	//----- nvinfo : EIATTR_CRS_STACK_SIZE
	.align		4
.L_27:
        /*0074*/ 	.byte	0x04, 0x1e
        /*0076*/ 	.short	(.L_29 - .L_28)
.L_28:
        /*0078*/ 	.word	0x00000000


	//----- nvinfo : EIATTR_CBANK_PARAM_SIZE
	.align		4
.L_29:
        /*007c*/ 	.byte	0x03, 0x19
        /*007e*/ 	.short	0x0020


	//----- nvinfo : EIATTR_PARAM_CBANK
	.align		4
        /*0080*/ 	.byte	0x04, 0x0a
        /*0082*/ 	.short	(.L_31 - .L_30)
	.align		4
.L_30:
        /*0084*/ 	.word	index@(.nv.constant0._Z14computeLColumnPdS_PKdii)
        /*0088*/ 	.short	0x0380
        /*008a*/ 	.short	0x0020


	//----- nvinfo : EIATTR_SW_WAR
	.align		4
.L_31:
        /*008c*/ 	.byte	0x04, 0x36
        /*008e*/ 	.short	(.L_33 - .L_32)
.L_32:
        /*0090*/ 	.word	0x00000008
.L_33:


//--------------------- .nv.info._Z11computeURowPdS_PKdii --------------------------
	.section	.nv.info._Z11computeURowPdS_PKdii,"",@"SHT_CUDA_INFO"
	.sectionflags	@""
	.align	4


	//----- nvinfo : EIATTR_CUDA_API_VERSION
	.align		4
        /*0000*/ 	.byte	0x04, 0x37
        /*0002*/ 	.short	(.L_35 - .L_34)
.L_34:
        /*0004*/ 	.word	0x00000082


	//----- nvinfo : EIATTR_KPARAM_INFO
	.align		4
.L_35:
        /*0008*/ 	.byte	0x04, 0x17
        /*000a*/ 	.short	(.L_37 - .L_36)
.L_36:
        /*000c*/ 	.word	0x00000000
        /*0010*/ 	.short	0x0004
        /*0012*/ 	.short	0x001c
        /*0014*/ 	.byte	0x00, 0xf0, 0x11, 0x00


	//----- nvinfo : EIATTR_KPARAM_INFO
	.align		4
.L_37:
        /*0018*/ 	.byte	0x04, 0x17
        /*001a*/ 	.short	(.L_39 - .L_38)
.L_38:
        /*001c*/ 	.word	0x00000000
        /*0020*/ 	.short	0x0003
        /*0022*/ 	.short	0x0018
        /*0024*/ 	.byte	0x00, 0xf0, 0x11, 0x00


	//----- nvinfo : EIATTR_KPARAM_INFO
	.align		4
.L_39:
        /*0028*/ 	.byte	0x04, 0x17
        /*002a*/ 	.short	(.L_41 - .L_40)
.L_40:
        /*002c*/ 	.word	0x00000000
        /*0030*/ 	.short	0x0002
        /*0032*/ 	.short	0x0010
        /*0034*/ 	.byte	0x00, 0xf5, 0x21, 0x00


	//----- nvinfo : EIATTR_KPARAM_INFO
	.align		4
.L_41:
        /*0038*/ 	.byte	0x04, 0x17
        /*003a*/ 	.short	(.L_43 - .L_42)
.L_42:
        /*003c*/ 	.word	0x00000000
        /*0040*/ 	.short	0x0001
        /*0042*/ 	.short	0x0008
        /*0044*/ 	.byte	0x00, 0xf5, 0x21, 0x00


	//----- nvinfo : EIATTR_KPARAM_INFO
	.align		4
.L_43:
        /*0048*/ 	.byte	0x04, 0x17
        /*004a*/ 	.short	(.L_45 - .L_44)
.L_44:
        /*004c*/ 	.word	0x00000000
        /*0050*/ 	.short	0x0000
        /*0052*/ 	.short	0x0000
        /*0054*/ 	.byte	0x00, 0xf5, 0x21, 0x00


	//----- nvinfo : EIATTR_SPARSE_MMA_MASK
	.align		4
.L_45:
        /*0058*/ 	.byte	0x03, 0x50
        /*005a*/ 	.short	0x0000


	//----- nvinfo : EIATTR_MAXREG_COUNT
	.align		4
        /*005c*/ 	.byte	0x03, 0x1b
        /*005e*/ 	.short	0x00ff


	//----- nvinfo : EIATTR_MERCURY_ISA_VERSION
	.align		4
        /*0060*/ 	.byte	0x03, 0x5f
        /*0062*/ 	.short	0x0101


	//----- nvinfo : EIATTR_VRC_CTA_INIT_COUNT
	.align		4
        /*0064*/ 	.byte	0x02, 0x4a
	.zero		1
	.zero		1


	//----- nvinfo : EIATTR_EXIT_INSTR_OFFSETS
	.align		4
        /*0068*/ 	.byte	0x04, 0x1c
        /*006a*/ 	.short	(.L_47 - .L_46)


	//   ....[0]....
.L_46:
        /*006c*/ 	.word	0x00000080


	//   ....[1]....
        /*0070*/ 	.word	0x00000830


	//----- nvinfo : EIATTR_CBANK_PARAM_SIZE
	.align		4
.L_47:
        /*0074*/ 	.byte	0x03, 0x19
        /*0076*/ 	.short	0x0020


	//----- nvinfo : EIATTR_PARAM_CBANK
	.align		4
        /*0078*/ 	.byte	0x04, 0x0a
        /*007a*/ 	.short	(.L_49 - .L_48)
	.align		4
.L_48:
        /*007c*/ 	.word	index@(.nv.constant0._Z11computeURowPdS_PKdii)
        /*0080*/ 	.short	0x0380
        /*0082*/ 	.short	0x0020


	//----- nvinfo : EIATTR_SW_WAR
	.align		4
.L_49:
        /*0084*/ 	.byte	0x04, 0x36
        /*0086*/ 	.short	(.L_51 - .L_50)
.L_50:
        /*0088*/ 	.word	0x00000008
.L_51:


//--------------------- .nv.callgraph             --------------------------
	.section	.nv.callgraph,"",@"SHT_CUDA_CALLGRAPH"
	.align	4
	.sectionentsize	8
	.align		4
        /*0000*/ 	.word	0x00000000
	.align		4
        /*0004*/ 	.word	0xffffffff
	.align		4
        /*0008*/ 	.word	0x00000000
	.align		4
        /*000c*/ 	.word	0xfffffffe
	.align		4
        /*0010*/ 	.word	0x00000000
	.align		4
        /*0014*/ 	.word	0xfffffffd
	.align		4
        /*0018*/ 	.word	0x00000000
	.align		4
        /*001c*/ 	.word	0xfffffffc


//--------------------- .text._Z14computeLColumnPdS_PKdii --------------------------
	.section	.text._Z14computeLColumnPdS_PKdii,"ax",@progbits
	.align	128
        .global         _Z14computeLColumnPdS_PKdii
        .type           _Z14computeLColumnPdS_PKdii,@function
        .size           _Z14computeLColumnPdS_PKdii,(.L_x_17 - _Z14computeLColumnPdS_PKdii)
        .other          _Z14computeLColumnPdS_PKdii,@"STO_CUDA_ENTRY STV_DEFAULT"
_Z14computeLColumnPdS_PKdii:
.text._Z14computeLColumnPdS_PKdii:
[----:B------:R-:W-:Y:S01]  /*0000*/  LDC R1, c[0x0][0x37c] ;  /* 0x0000df00ff017b82 */ /* 0x000fe20000000800 */
[----:B------:R-:W0:Y:S07]  /*0010*/  S2R R3, SR_TID.X ;  /* 0x0000000000037919 */ /* 0x000e2e0000002100 */
[----:B------:R-:W0:Y:S08]  /*0020*/  S2UR UR4, SR_CTAID.X ;  /* 0x00000000000479c3 */ /* 0x000e300000002500 */
[----:B------:R-:W0:Y:S08]  /*0030*/  LDC R0, c[0x0][0x360] ;  /* 0x0000d800ff007b82 */ /* 0x000e300000000800 */
[----:B------:R-:W1:Y:S01]  /*0040*/  LDC.64 R8, c[0x0][0x398] ;  /* 0x0000e600ff087b82 */ /* 0x000e620000000a00 */
[----:B0-----:R-:W-:-:S04]  /*0050*/  IMAD R0, R0, UR4, R3 ;  /* 0x0000000400007c24 */ /* 0x001fc8000f8e0203 */
[----:B-1----:R-:W-:-:S05]  /*0060*/  IMAD.X R3, R0, 0x1, R9, PT ;  /* 0x0000000100037824 */ /* 0x002fca00038e0609 */
[----:B------:R-:W-:-:S13]  /*0070*/  ISETP.GE.AND P0, PT, R3, R8, PT ;  /* 0x000000080300720c */ /* 0x000fda0003f06270 */
[----:B------:R-:W-:Y:S05]  /*0080*/  @P0 EXIT ;  /* 0x000000000000094d */ /* 0x000fea0003800000 */
[----:B------:R-:W-:Y:S01]  /*0090*/  ISETP.GE.AND P0, PT, R9, 0x1, PT ;  /* 0x000000010900780c */ /* 0x000fe20003f06270 */
[----:B------:R-:W0:Y:S01]  /*00a0*/  LDCU.64 UR6, c[0x0][0x358] ;  /* 0x00006b00ff0677ac */ /* 0x000e220008000a00 */
[----:B------:R-:W-:-:S11]  /*00b0*/  CS2R R18, SRZ ;  /* 0x0000000000127805 */ /* 0x000fd6000001ff00 */
[----:B------:R-:W-:Y:S05]  /*00c0*/  @!P0 BRA `(.L_x_0) ;  /* 0x0000000400b88947 */ /* 0x000fea0003800000 */
[----:B------:R-:W-:Y:S01]  /*00d0*/  ISETP.GE.U32.AND P0, PT, R9, 0x8, PT ;  /* 0x000000080900780c */ /* 0x000fe20003f06070 */
[----:B------:R-:W-:Y:S01]  /*00e0*/  IMAD R2, R3, R8, RZ ;  /* 0x0000000803027224 */ /* 0x000fe200078e02ff */
[----:B------:R-:W-:Y:S01]  /*00f0*/  LOP3.LUT R0, R9, 0x7, RZ, 0xc0, !PT ;  /* 0x0000000709007812 */ /* 0x000fe200078ec0ff */
[----:B------:R-:W-:Y:S01]  /*0100*/  IMAD.MOV.U32 R7, RZ, RZ, RZ ;  /* 0x000000ffff077224 */ /* 0x000fe200078e00ff */
[----:B------:R-:W-:Y:S02]  /*0110*/  CS2R R18, SRZ ;  /* 0x0000000000127805 */ /* 0x000fe4000001ff00 */
[----:B------:R-:W-:-:S07]  /*0120*/  ISETP.NE.AND P1, PT, R0, RZ, PT ;  /* 0x000000ff0000720c */ /* 0x000fce0003f25270 */
[----:B------:R-:W-:Y:S06]  /*0130*/  @!P0 BRA `(.L_x_1) ;  /* 0x0000000000c48947 */ /* 0x000fec0003800000 */
[----:B------:R-:W1:Y:S01]  /*0140*/  LDC R5, c[0x0][0x39c] ;  /* 0x0000e700ff057b82 */ /* 0x000e620000000800 */
[----:B------:R-:W2:Y:S01]  /*0150*/  LDCU.64 UR4, c[0x0][0x380] ;  /* 0x00007000ff0477ac */ /* 0x000ea20008000a00 */
[----:B------:R-:W-:Y:S01]  /*0160*/  LOP3.LUT R7, R9, 0x7ffffff8, RZ, 0xc0, !PT ;  /* 0x7ffffff809077812 */ /* 0x000fe200078ec0ff */
[----:B------:R-:W-:Y:S01]  /*0170*/  IMAD.MOV.U32 R4, RZ, RZ, R2 ;  /* 0x000000ffff047224 */ /* 0x000fe200078e0002 */
[----:B------:R-:W-:-:S03]  /*0180*/  CS2R R18, SRZ ;  /* 0x0000000000127805 */ /* 0x000fc6000001ff00 */
[----:B------:R-:W-:Y:S01]  /*0190*/  IMAD.MOV R6, RZ, RZ, -R7 ;  /* 0x000000ffff067224 */ /* 0x000fe200078e0a07 */
[----:B--2---:R-:W-:-:S04]  /*01a0*/  UIADD3 UR4, UP0, UPT, UR4, 0x20, URZ ;  /* 0x0000002004047890 */ /* 0x004fc8000ff1e0ff */
[----:B------:R-:W-:-:S12]  /*01b0*/  UIADD3.X UR5, UPT, UPT, URZ, UR5, URZ, UP0, !UPT ;  /* 0x00000005ff057290 */ /* 0x000fd800087fe4ff */
.L_x_2:
[----:B------:R-:W1:Y:S01]  /*01c0*/  LDC.64 R28, c[0x0][0x388] ;  /* 0x0000e200ff1c7b82 */ /* 0x000e620000000a00 */
[----:B------:R-:W-:Y:S01]  /*01d0*/  MOV R23, UR5 ;  /* 0x0000000500177c02 */ /* 0x000fe20008000f00 */
[----:B------:R-:W-:-:S04]  /*01e0*/  IMAD.U32 R22, RZ, RZ, UR4 ;  /* 0x00000004ff167e24 */ /* 0x000fc8000f8e00ff */
[----:B------:R-:W-:-:S05]  /*01f0*/  IMAD.WIDE R22, R4, 0x8, R22 ;  /* 0x0000000804167825 */ /* 0x000fca00078e0216 */
[----:B0-----:R-:W2:Y:S04]  /*0200*/  LDG.E.64 R10, desc[UR6][R22.64+-0x20] ;  /* 0xffffe006160a7981 */ /* 0x001ea8000c1e1b00 */
[----:B------:R-:W3:Y:S01]  /*0210*/  LDG.E.64 R14, desc[UR6][R22.64+-0x18] ;  /* 0xffffe806160e7981 */ /* 0x000ee2000c1e1b00 */
[----:B-1----:R-:W-:-:S05]  /*0220*/  IMAD.WIDE R28, R5, 0x8, R28 ;  /* 0x00000008051c7825 */ /* 0x002fca00078e021c */
[----:B------:R-:W2:Y:S01]  /*0230*/  LDG.E.64 R16, desc[UR6][R28.64] ;  /* 0x000000061c107981 */ /* 0x000ea2000c1e1b00 */
[----:B------:R-:W-:-:S05]  /*0240*/  IMAD.WIDE R26, R8, 0x8, R28 ;  /* 0x00000008081a7825 */ /* 0x000fca00078e021c */
[----:B------:R-:W3:Y:S01]  /*0250*/  LDG.E.64 R12, desc[UR6][R26.64] ;  /* 0x000000061a0c7981 */ /* 0x000ee2000c1e1b00 */
[C---:B------:R-:W-:Y:S01]  /*0260*/  IMAD.WIDE R24, R8.reuse, 0x8, R26 ;  /* 0x0000000808187825 */ /* 0x040fe200078e021a */
[----:B--2---:R-:W-:Y:S02]  /*0270*/  DFMA R16, R10, R16, R18 ;  /* 0x000000100a10722b */ /* 0x004fe40000000012 */
[----:B------:R-:W2:Y:S04]  /*0280*/  LDG.E.64 R10, desc[UR6][R22.64+-0x10] ;  /* 0xfffff006160a7981 */ /* 0x000ea8000c1e1b00 */
[----:B------:R-:W2:Y:S01]  /*0290*/  LDG.E.64 R18, desc[UR6][R24.64] ;  /* 0x0000000618127981 */ /* 0x000ea2000c1e1b00 */
[----:B------:R-:W-:Y:S01]  /*02a0*/  IMAD.WIDE R20, R8, 0x8, R24 ;  /* 0x0000000808147825 */ /* 0x000fe200078e0218 */
[----:B---3--:R-:W-:-:S02]  /*02b0*/  DFMA R12, R14, R12, R16 ;  /* 0x0000000c0e0c722b */ /* 0x008fc40000000010 */
[----:B------:R-:W3:Y:S04]  /*02c0*/  LDG.E.64 R16, desc[UR6][R22.64+-0x8] ;  /* 0xfffff80616107981 */ /* 0x000ee8000c1e1b00 */
[----:B------:R-:W3:Y:S01]  /*02d0*/  LDG.E.64 R14, desc[UR6][R20.64] ;  /* 0x00000006140e7981 */ /* 0x000ee2000c1e1b00 */
[----:B------:R-:W-:-:S03]  /*02e0*/  IMAD.WIDE R28, R8, 0x8, R20 ;  /* 0x00000008081c7825 */ /* 0x000fc600078e0214 */
[----:B------:R-:W4:Y:S01]  /*02f0*/  LDG.E.64 R24, desc[UR6][R22.64+0x18] ;  /* 0x0000180616187981 */ /* 0x000f22000c1e1b00 */
[----:B--2---:R-:W-:-:S03]  /*0300*/  DFMA R18, R10, R18, R12 ;  /* 0x000000120a12722b */ /* 0x004fc6000000000c */
[----:B------:R-:W2:Y:S04]  /*0310*/  LDG.E.64 R12, desc[UR6][R22.64] ;  /* 0x00000006160c7981 */ /* 0x000ea8000c1e1b00 */
[----:B------:R0:W2:Y:S01]  /*0320*/  LDG.E.64 R10, desc[UR6][R28.64] ;  /* 0x000000061c0a7981 */ /* 0x0000a2000c1e1b00 */
[----:B---3--:R-:W-:-:S03]  /*0330*/  DFMA R14, R16, R14, R18 ;  /* 0x0000000e100e722b */ /* 0x008fc60000000012 */
[----:B------:R-:W3:Y:S01]  /*0340*/  LDG.E.64 R16, desc[UR6][R22.64+0x8] ;  /* 0x0000080616107981 */ /* 0x000ee2000c1e1b00 */
[----:B0-----:R-:W-:-:S05]  /*0350*/  IMAD.WIDE R28, R8, 0x8, R28 ;  /* 0x00000008081c7825 */ /* 0x001fca00078e021c */
[----:B------:R-:W3:Y:S01]  /*0360*/  LDG.E.64 R18, desc[UR6][R28.64] ;  /* 0x000000061c127981 */ /* 0x000ee2000c1e1b00 */
[----:B------:R-:W-:-:S04]  /*0370*/  IMAD.WIDE R26, R8, 0x8, R28 ;  /* 0x00000008081a7825 */ /* 0x000fc800078e021c */
[----:B------:R-:W-:-:S06]  /*0380*/  IMAD.WIDE R20, R8, 0x8, R26 ;  /* 0x0000000808147825 */ /* 0x000fcc00078e021a */
[----:B------:R-:W4:Y:S01]  /*0390*/  LDG.E.64 R20, desc[UR6][R20.64] ;  /* 0x0000000614147981 */ /* 0x000f22000c1e1b00 */
[----:B--2---:R-:W-:-:S03]  /*03a0*/  DFMA R10, R12, R10, R14 ;  /* 0x0000000a0c0a722b */ /* 0x004fc6000000000e */
[----:B------:R-:W2:Y:S04]  /*03b0*/  LDG.E.64 R12, desc[UR6][R22.64+0x10] ;  /* 0x00001006160c7981 */ /* 0x000ea8000c1e1b00 */
[----:B------:R-:W2:Y:S01]  /*03c0*/  LDG.E.64 R14, desc[UR6][R26.64] ;  /* 0x000000061a0e7981 */ /* 0x000ea2000c1e1b00 */
[----:B------:R-:W-:-:S05]  /*03d0*/  VIADD R6, R6, 0x8 ;  /* 0x0000000806067836 */ /* 0x000fca0000000000 */
[----:B------:R-:W-:Y:S01]  /*03e0*/  ISETP.NE.AND P0, PT, R6, RZ, PT ;  /* 0x000000ff0600720c */ /* 0x000fe20003f05270 */
[----:B---3--:R-:W-:Y:S01]  /*03f0*/  DFMA R10, R16, R18, R10 ;  /* 0x00000012100a722b */ /* 0x008fe2000000000a */
[----:B------:R-:W-:Y:S02]  /*0400*/  IMAD R5, R8, 0x8, R5 ;  /* 0x0000000808057824 */ /* 0x000fe400078e0205 */
[----:B------:R-:W-:-:S05]  /*0410*/  VIADD R4, R4, 0x8 ;  /* 0x0000000804047836 */ /* 0x000fca0000000000 */
[----:B--2---:R-:W-:-:S08]  /*0420*/  DFMA R10, R12, R14, R10 ;  /* 0x0000000e0c0a722b */ /* 0x004fd0000000000a */
[----:B----4-:R-:W-:Y:S01]  /*0430*/  DFMA R18, R24, R20, R10 ;  /* 0x000000141812722b */ /* 0x010fe2000000000a */
[----:B------:R-:W-:Y:S10]  /*0440*/  @P0 BRA `(.L_x_2) ;  /* 0xfffffffc005c0947 */ /* 0x000ff4000383ffff */
.L_x_1:
[----:B------:R-:W-:Y:S05]  /*0450*/  @!P1 BRA `(.L_x_0) ;  /* 0x0000000000d49947 */ /* 0x000fea0003800000 */
[----:B------:R-:W-:Y:S02]  /*0460*/  ISETP.GE.U32.AND P0, PT, R0, 0x4, PT ;  /* 0x000000040000780c */ /* 0x000fe40003f06070 */
[----:B------:R-:W-:-:S04]  /*0470*/  LOP3.LUT R6, R9, 0x3, RZ, 0xc0, !PT ;  /* 0x0000000309067812 */ /* 0x000fc800078ec0ff */
[----:B------:R-:W-:-:S07]  /*0480*/  ISETP.NE.AND P1, PT, R6, RZ, PT ;  /* 0x000000ff0600720c */ /* 0x000fce0003f25270 */
[----:B------:R-:W-:Y:S06]  /*0490*/  @!P0 BRA `(.L_x_3) ;  /* 0x0000000000588947 */ /* 0x000fec0003800000 */
[----:B------:R-:W1:Y:S01]  /*04a0*/  LDC.64 R26, c[0x0][0x380] ;  /* 0x0000e000ff1a7b82 */ /* 0x000e620000000a00 */
[----:B------:R-:W-:Y:S02]  /*04b0*/  IMAD.IADD R5, R2, 0x1, R7 ;  /* 0x0000000102057824 */ /* 0x000fe400078e0207 */
[----:B------:R-:W-:-:S05]  /*04c0*/  IMAD R11, R7, R8, R9 ;  /* 0x00000008070b7224 */ /* 0x000fca00078e0209 */
[----:B------:R-:W2:Y:S01]  /*04d0*/  LDC.64 R28, c[0x0][0x388] ;  /* 0x0000e200ff1c7b82 */ /* 0x000ea20000000a00 */
[----:B-1----:R-:W-:-:S05]  /*04e0*/  IMAD.WIDE R26, R5, 0x8, R26 ;  /* 0x00000008051a7825 */ /* 0x002fca00078e021a */
[----:B0-----:R-:W3:Y:S01]  /*04f0*/  LDG.E.64 R16, desc[UR6][R26.64] ;  /* 0x000000061a107981 */ /* 0x001ee2000c1e1b00 */
[----:B--2---:R-:W-:-:S03]  /*0500*/  IMAD.WIDE R28, R11, 0x8, R28 ;  /* 0x000000080b1c7825 */ /* 0x004fc600078e021c */
[----:B------:R-:W2:Y:S04]  /*0510*/  LDG.E.64 R12, desc[UR6][R26.64+0x8] ;  /* 0x000008061a0c7981 */ /* 0x000ea8000c1e1b00 */
[----:B------:R0:W3:Y:S04]  /*0520*/  LDG.E.64 R20, desc[UR6][R28.64] ;  /* 0x000000061c147981 */ /* 0x0000e8000c1e1b00 */
[----:B------:R-:W4:Y:S01]  /*0530*/  LDG.E.64 R4, desc[UR6][R26.64+0x10] ;  /* 0x000010061a047981 */ /* 0x000f22000c1e1b00 */
[----:B0-----:R-:W-:-:S05]  /*0540*/  IMAD.WIDE R28, R8, 0x8, R28 ;  /* 0x00000008081c7825 */ /* 0x001fca00078e021c */
[----:B------:R-:W2:Y:S01]  /*0550*/  LDG.E.64 R14, desc[UR6][R28.64] ;  /* 0x000000061c0e7981 */ /* 0x000ea2000c1e1b00 */
[----:B------:R-:W-:-:S05]  /*0560*/  IMAD.WIDE R24, R8, 0x8, R28 ;  /* 0x0000000808187825 */ /* 0x000fca00078e021c */
[----:B------:R-:W4:Y:S01]  /*0570*/  LDG.E.64 R10, desc[UR6][R24.64] ;  /* 0x00000006180a7981 */ /* 0x000f22000c1e1b00 */
[----:B------:R-:W-:-:S06]  /*0580*/  IMAD.WIDE R22, R8, 0x8, R24 ;  /* 0x0000000808167825 */ /* 0x000fcc00078e0218 */
[----:B------:R-:W5:Y:S04]  /*0590*/  LDG.E.64 R22, desc[UR6][R22.64] ;  /* 0x0000000616167981 */ /* 0x000f68000c1e1b00 */
[----:B------:R-:W5:Y:S01]  /*05a0*/  LDG.E.64 R24, desc[UR6][R26.64+0x18] ;  /* 0x000018061a187981 */ /* 0x000f62000c1e1b00 */
[----:B------:R-:W-:Y:S01]  /*05b0*/  IADD3 R7, PT, PT, R7, 0x4, RZ ;  /* 0x0000000407077810 */ /* 0x000fe20007ffe0ff */
[----:B---3--:R-:W-:-:S08]  /*05c0*/  DFMA R16, R16, R20, R18 ;  /* 0x000000141010722b */ /* 0x008fd00000000012 */
[----:B--2---:R-:W-:-:S08]  /*05d0*/  DFMA R12, R12, R14, R16 ;  /* 0x0000000e0c0c722b */ /* 0x004fd00000000010 */
[----:B----4-:R-:W-:-:S08]  /*05e0*/  DFMA R4, R4, R10, R12 ;  /* 0x0000000a0404722b */ /* 0x010fd0000000000c */
[----:B-----5:R-:W-:-:S11]  /*05f0*/  DFMA R18, R24, R22, R4 ;  /* 0x000000161812722b */ /* 0x020fd60000000004 */
.L_x_3:
[----:B------:R-:W-:Y:S05]  /*0600*/  @!P1 BRA `(.L_x_0) ;  /* 0x0000000000689947 */ /* 0x000fea0003800000 */
[----:B------:R-:W1:Y:S01]  /*0610*/  LDC.64 R20, c[0x0][0x380] ;  /* 0x0000e000ff147b82 */ /* 0x000e620000000a00 */
[----:B------:R-:W-:Y:S02]  /*0620*/  ISETP.NE.AND P0, PT, R6, 0x1, PT ;  /* 0x000000010600780c */ /* 0x000fe40003f05270 */
[----:B------:R-:W-:-:S04]  /*0630*/  LOP3.LUT R0, R9, 0x1, RZ, 0xc0, !PT ;  /* 0x0000000109007812 */ /* 0x000fc800078ec0ff */
[----:B------:R-:W-:Y:S01]  /*0640*/  ISETP.NE.U32.AND P1, PT, R0, 0x1, PT ;  /* 0x000000010000780c */ /* 0x000fe20003f25070 */
[----:B------:R-:W2:Y:S06]  /*0650*/  LDC.64 R4, c[0x0][0x388] ;  /* 0x0000e200ff047b82 */ /* 0x000eac0000000a00 */
[----:B------:R-:W-:Y:S02]  /*0660*/  @P0 IMAD.IADD R11, R2, 0x1, R7 ;  /* 0x00000001020b0824 */ /* 0x000fe400078e0207 */
[----:B------:R-:W3:Y:S01]  /*0670*/  LDC.64 R14, c[0x0][0x380] ;  /* 0x0000e000ff0e7b82 */ /* 0x000ee20000000a00 */
[----:B------:R-:W-:-:S07]  /*0680*/  @P0 IMAD R23, R7, R8, R9 ;  /* 0x0000000807170224 */ /* 0x000fce00078e0209 */
[----:B------:R-:W4:Y:S01]  /*0690*/  LDC.64 R12, c[0x0][0x388] ;  /* 0x0000e200ff0c7b82 */ /* 0x000f220000000a00 */
[----:B-1----:R-:W-:-:S05]  /*06a0*/  @P0 IMAD.WIDE R20, R11, 0x8, R20 ;  /* 0x000000080b140825 */ /* 0x002fca00078e0214 */
[----:B0-----:R-:W5:Y:S01]  /*06b0*/  @P0 LDG.E.64 R10, desc[UR6][R20.64] ;  /* 0x00000006140a0981 */ /* 0x001f62000c1e1b00 */
[----:B--2---:R-:W-:-:S05]  /*06c0*/  @P0 IMAD.WIDE R22, R23, 0x8, R4 ;  /* 0x0000000817160825 */ /* 0x004fca00078e0204 */
[----:B------:R-:W5:Y:S01]  /*06d0*/  @P0 LDG.E.64 R4, desc[UR6][R22.64] ;  /* 0x0000000616040981 */ /* 0x000f62000c1e1b00 */
[----:B------:R-:W-:Y:S02]  /*06e0*/  @P0 VIADD R7, R7, 0x2 ;  /* 0x0000000207070836 */ /* 0x000fe40000000000 */
[----:B------:R-:W-:-:S04]  /*06f0*/  @P0 IMAD.WIDE R16, R8, 0x8, R22 ;  /* 0x0000000808100825 */ /* 0x000fc800078e0216 */
[----:B------:R-:W-:Y:S02]  /*0700*/  @!P1 IMAD.IADD R25, R2, 0x1, R7 ;  /* 0x0000000102199824 */ /* 0x000fe400078e0207 */
[----:B------:R-:W-:Y:S01]  /*0710*/  @!P1 IMAD R27, R7, R8, R9 ;  /* 0x00000008071b9224 */ /* 0x000fe200078e0209 */
[----:B------:R-:W2:Y:S01]  /*0720*/  @P0 LDG.E.64 R16, desc[UR6][R16.64] ;  /* 0x0000000610100981 */ /* 0x000ea2000c1e1b00 */
[----:B---3--:R-:W-:-:S03]  /*0730*/  @!P1 IMAD.WIDE R14, R25, 0x8, R14 ;  /* 0x00000008190e9825 */ /* 0x008fc600078e020e */
[----:B------:R-:W2:Y:S01]  /*0740*/  @P0 LDG.E.64 R6, desc[UR6][R20.64+0x8] ;  /* 0x0000080614060981 */ /* 0x000ea2000c1e1b00 */
[----:B----4-:R-:W-:-:S03]  /*0750*/  @!P1 IMAD.WIDE R12, R27, 0x8, R12 ;  /* 0x000000081b0c9825 */ /* 0x010fc600078e020c */
[----:B------:R-:W3:Y:S04]  /*0760*/  @!P1 LDG.E.64 R14, desc[UR6][R14.64] ;  /* 0x000000060e0e9981 */ /* 0x000ee8000c1e1b00 */
[----:B------:R-:W3:Y:S01]  /*0770*/  @!P1 LDG.E.64 R12, desc[UR6][R12.64] ;  /* 0x000000060c0c9981 */ /* 0x000ee2000c1e1b00 */
[----:B-----5:R-:W-:-:S08]  /*0780*/  @P0 DFMA R4, R10, R4, R18 ;  /* 0x000000040a04022b */ /* 0x020fd00000000012 */
[----:B--2---:R-:W-:-:S08]  /*0790*/  @P0 DFMA R18, R6, R16, R4 ;  /* 0x000000100612022b */ /* 0x004fd00000000004 */
[----:B---3--:R-:W-:-:S11]  /*07a0*/  @!P1 DFMA R18, R14, R12, R18 ;  /* 0x0000000c0e12922b */ /* 0x008fd60000000012 */
.L_x_0:
[----:B------:R-:W1:Y:S01]  /*07b0*/  LDC.64 R4, c[0x0][0x388] ;  /* 0x0000e200ff047b82 */ /* 0x000e620000000a00 */
[----:B------:R-:W-:-:S04]  /*07c0*/  IMAD R7, R9, R8, R9 ;  /* 0x0000000809077224 */ /* 0x000fc800078e0209 */
[----:B-1----:R-:W-:-:S03]  /*07d0*/  IMAD.WIDE R4, R7, 0x8, R4 ;  /* 0x0000000807047825 */ /* 0x002fc600078e0204 */
[----:B------:R-:W1:Y:S03]  /*07e0*/  LDC.64 R6, c[0x0][0x390] ;  /* 0x0000e400ff067b82 */ /* 0x000e660000000a00 */
[----:B0-----:R-:W2:Y:S01]  /*07f0*/  LDG.E.64 R4, desc[UR6][R4.64] ;  /* 0x0000000604047981 */ /* 0x001ea2000c1e1b00 */
[----:B------:R-:W-:-:S04]  /*0800*/  IMAD R8, R3, R8, R9 ;  /* 0x0000000803087224 */ /* 0x000fc800078e0209 */
[----:B-1----:R-:W-:-:S06]  /*0810*/  IMAD.WIDE R2, R8, 0x8, R6 ;  /* 0x0000000808027825 */ /* 0x002fcc00078e0206 */
[----:B------:R-:W3:Y:S01]  /*0820*/  LDG.E.64 R2, desc[UR6][R2.64] ;  /* 0x0000000602027981 */ /* 0x000ee2000c1e1b00 */
[----:B------:R-:W-:Y:S01]  /*0830*/  IMAD.MOV.U32 R6, RZ, RZ, 0x1 ;  /* 0x00000001ff067424 */ /* 0x000fe200078e00ff */
[----:B------:R-:W-:Y:S01]  /*0840*/  BSSY.RECONVERGENT B0, `(.L_x_4) ;  /* 0x0000013000007945 */ /* 0x000fe20003800200 */
[----:B--2---:R-:W0:Y:S04]  /*0850*/  MUFU.RCP64H R7, R5 ;  /* 0x0000000500077308 */ /* 0x004e280000001800 */
[----:B0-----:R-:W-:-:S08]  /*0860*/  DFMA R10, -R4, R6, 1 ;  /* 0x3ff00000040a742b */ /* 0x001fd00000000106 */
[----:B------:R-:W-:-:S08]  /*0870*/  DFMA R10, R10, R10, R10 ;  /* 0x0000000a0a0a722b */ /* 0x000fd0000000000a */
[----:B------:R-:W-:Y:S02]  /*0880*/  DFMA R10, R6, R10, R6 ;  /* 0x0000000a060a722b */ /* 0x000fe40000000006 */
[----:B---3--:R-:W-:-:S06]  /*0890*/  DADD R6, R2, -R18 ;  /* 0x0000000002067229 */ /* 0x008fcc0000000812 */
[----:B------:R-:W-:-:S04]  /*08a0*/  DFMA R12, -R4, R10, 1 ;  /* 0x3ff00000040c742b */ /* 0x000fc8000000010a */
[----:B------:R-:W-:-:S04]  /*08b0*/  FSETP.GEU.AND P1, PT, |R7|, 6.5827683646048100446e-37, PT ;  /* 0x036000000700780b */ /* 0x000fc80003f2e200 */
[----:B------:R-:W-:-:S08]  /*08c0*/  DFMA R12, R10, R12, R10 ;  /* 0x0000000c0a0c722b */ /* 0x000fd0000000000a */
[----:B------:R-:W-:-:S08]  /*08d0*/  DMUL R10, R6, R12 ;  /* 0x0000000c060a7228 */ /* 0x000fd00000000000 */
[----:B------:R-:W-:-:S08]  /*08e0*/  DFMA R14, -R4, R10, R6 ;  /* 0x0000000a040e722b */ /* 0x000fd00000000106 */
[----:B------:R-:W-:-:S10]  /*08f0*/  DFMA R2, R12, R14, R10 ;  /* 0x0000000e0c02722b */ /* 0x000fd4000000000a */
[----:B------:R-:W-:-:S05]  /*0900*/  FFMA R0, RZ, R5, R3 ;  /* 0x00000005ff007223 */ /* 0x000fca0000000003 */
[----:B------:R-:W-:-:S13]  /*0910*/  FSETP.GT.AND P0, PT, |R0|, 1.469367938527859385e-39, PT ;  /* 0x001000000000780b */ /* 0x000fda0003f04200 */
[----:B------:R-:W-:Y:S05]  /*0920*/  @P0 BRA P1, `(.L_x_5) ;  /* 0x0000000000100947 */ /* 0x000fea0000800000 */
[----:B------:R-:W-:-:S07]  /*0930*/  MOV R0, 0x950 ;  /* 0x0000095000007802 */ /* 0x000fce0000000f00 */
[----:B------:R-:W-:Y:S05]  /*0940*/  CALL.REL.NOINC `($__internal_0_$__cuda_sm20_div_rn_f64_full) ;  /* 0x00000000001c7944 */ /* 0x000fea0003c00000 */
[----:B------:R-:W-:Y:S01]  /*0950*/  MOV R2, R12 ;  /* 0x0000000c00027202 */ /* 0x000fe20000000f00 */
[----:B------:R-:W-:-:S07]  /*0960*/  IMAD.MOV.U32 R3, RZ, RZ, R13 ;  /* 0x000000ffff037224 */ /* 0x000fce00078e000d */
.L_x_5:
[----:B------:R-:W-:Y:S05]  /*0970*/  BSYNC.RECONVERGENT B0 ;  /* 0x0000000000007941 */ /* 0x000fea0003800200 */
.L_x_4:
[----:B------:R-:W0:Y:S02]  /*0980*/  LDC.64 R4, c[0x0][0x380] ;  /* 0x0000e000ff047b82 */ /* 0x000e240000000a00 */
[----:B0-----:R-:W-:-:S05]  /*0990*/  IMAD.WIDE R8, R8, 0x8, R4 ;  /* 0x0000000808087825 */ /* 0x001fca00078e0204 */
[----:B------:R-:W-:Y:S01]  /*09a0*/  STG.E.64 desc[UR6][R8.64], R2 ;  /* 0x0000000208007986 */ /* 0x000fe2000c101b06 */
[----:B------:R-:W-:Y:S05]  /*09b0*/  EXIT ;  /* 0x000000000000794d */ /* 0x000fea0003800000 */
        .weak           $__internal_0_$__cuda_sm20_div_rn_f64_full
        .type           $__internal_0_$__cuda_sm20_div_rn_f64_full,@function
        .size           $__internal_0_$__cuda_sm20_div_rn_f64_full,(.L_x_17 - $__internal_0_$__cuda_sm20_div_rn_f64_full)
$__internal_0_$__cuda_sm20_div_rn_f64_full:
[C---:B------:R-:W-:Y:S01]  /*09c0*/  FSETP.GEU.AND P0, PT, |R5|.reuse, 1.469367938527859385e-39, PT ;  /* 0x001000000500780b */ /* 0x040fe20003f0e200 */
[----:B------:R-:W-:Y:S01]  /*09d0*/  IMAD.MOV.U32 R16, RZ, RZ, 0x1 ;  /* 0x00000001ff107424 */ /* 0x000fe200078e00ff */
[----:B------:R-:W-:Y:S01]  /*09e0*/  LOP3.LUT R2, R5, 0x800fffff, RZ, 0xc0, !PT ;  /* 0x800fffff05027812 */ /* 0x000fe200078ec0ff */
[----:B------:R-:W-:Y:S01]  /*09f0*/  BSSY.RECONVERGENT B1, `(.L_x_6) ;  /* 0x0000055000017945 */ /* 0x000fe20003800200 */
[C---:B------:R-:W-:Y:S02]  /*0a00*/  FSETP.GEU.AND P2, PT, |R7|.reuse, 1.469367938527859385e-39, PT ;  /* 0x001000000700780b */ /* 0x040fe40003f4e200 */
[----:B------:R-:W-:Y:S01]  /*0a10*/  LOP3.LUT R3, R2, 0x3ff00000, RZ, 0xfc, !PT ;  /* 0x3ff0000002037812 */ /* 0x000fe200078efcff */
[----:B------:R-:W-:Y:S01]  /*0a20*/  IMAD.MOV.U32 R2, RZ, RZ, R4 ;  /* 0x000000ffff027224 */ /* 0x000fe200078e0004 */
[----:B------:R-:W-:Y:S02]  /*0a30*/  LOP3.LUT R9, R7, 0x7ff00000, RZ, 0xc0, !PT ;  /* 0x7ff0000007097812 */ /* 0x000fe400078ec0ff */
[----:B------:R-:W-:-:S03]  /*0a40*/  LOP3.LUT R14, R5, 0x7ff00000, RZ, 0xc0, !PT ;  /* 0x7ff00000050e7812 */ /* 0x000fc600078ec0ff */
[----:B------:R-:W-:Y:S01]  /*0a50*/  @!P0 DMUL R2, R4, 8.98846567431157953865e+307 ;  /* 0x7fe0000004028828 */ /* 0x000fe20000000000 */
[----:B------:R-:W-:-:S03]  /*0a60*/  ISETP.GE.U32.AND P1, PT, R9, R14, PT ;  /* 0x0000000e0900720c */ /* 0x000fc60003f26070 */
[----:B------:R-:W-:Y:S01]  /*0a70*/  @!P2 LOP3.LUT R12, R5, 0x7ff00000, RZ, 0xc0, !PT ;  /* 0x7ff00000050ca812 */ /* 0x000fe200078ec0ff */
[----:B------:R-:W-:Y:S01]  /*0a80*/  @!P2 IMAD.MOV.U32 R18, RZ, RZ, RZ ;  /* 0x000000ffff12a224 */ /* 0x000fe200078e00ff */
[----:B------:R-:W0:Y:S02]  /*0a90*/  MUFU.RCP64H R17, R3 ;  /* 0x0000000300117308 */ /* 0x000e240000001800 */
[----:B------:R-:W-:Y:S01]  /*0aa0*/  @!P2 ISETP.GE.U32.AND P3, PT, R9, R12, PT ;  /* 0x0000000c0900a20c */ /* 0x000fe20003f66070 */
[----:B------:R-:W-:-:S05]  /*0ab0*/  IMAD.MOV.U32 R12, RZ, RZ, 0x1ca00000 ;  /* 0x1ca00000ff0c7424 */ /* 0x000fca00078e00ff */
[----:B------:R-:W-:-:S04]  /*0ac0*/  @!P2 SEL R13, R12, 0x63400000, !P3 ;  /* 0x634000000c0da807 */ /* 0x000fc80005800000 */
[----:B------:R-:W-:-:S04]  /*0ad0*/  @!P2 LOP3.LUT R13, R13, 0x80000000, R7, 0xf8, !PT ;  /* 0x800000000d0da812 */ /* 0x000fc800078ef807 */
[----:B------:R-:W-:Y:S01]  /*0ae0*/  @!P2 LOP3.LUT R19, R13, 0x100000, RZ, 0xfc, !PT ;  /* 0x001000000d13a812 */ /* 0x000fe200078efcff */
[----:B0-----:R-:W-:-:S08]  /*0af0*/  DFMA R10, R16, -R2, 1 ;  /* 0x3ff00000100a742b */ /* 0x001fd00000000802 */
[----:B------:R-:W-:-:S08]  /*0b00*/  DFMA R10, R10, R10, R10 ;  /* 0x0000000a0a0a722b */ /* 0x000fd0000000000a */
[----:B------:R-:W-:Y:S01]  /*0b10*/  DFMA R16, R16, R10, R16 ;  /* 0x0000000a1010722b */ /* 0x000fe20000000010 */
[----:B------:R-:W-:Y:S02]  /*0b20*/  SEL R11, R12, 0x63400000, !P1 ;  /* 0x634000000c0b7807 */ /* 0x000fe40004800000 */
[----:B------:R-:W-:Y:S02]  /*0b30*/  MOV R10, R6 ;  /* 0x00000006000a7202 */ /* 0x000fe40000000f00 */
[----:B------:R-:W-:-:S03]  /*0b40*/  LOP3.LUT R11, R11, 0x800fffff, R7, 0xf8, !PT ;  /* 0x800fffff0b0b7812 */ /* 0x000fc600078ef807 */
[----:B------:R-:W-:-:S03]  /*0b50*/  DFMA R20, R16, -R2, 1 ;  /* 0x3ff000001014742b */ /* 0x000fc60000000802 */
[----:B------:R-:W-:-:S05]  /*0b60*/  @!P2 DFMA R10, R10, 2, -R18 ;  /* 0x400000000a0aa82b */ /* 0x000fca0000000812 */
[----:B------:R-:W-:Y:S01]  /*0b70*/  DFMA R16, R16, R20, R16 ;  /* 0x000000141010722b */ /* 0x000fe20000000010 */
[----:B------:R-:W-:Y:S02]  /*0b80*/  IMAD.MOV.U32 R21, RZ, RZ, R9 ;  /* 0x000000ffff157224 */ /* 0x000fe400078e0009 */
[----:B------:R-:W-:Y:S01]  /*0b90*/  IMAD.MOV.U32 R20, RZ, RZ, R14 ;  /* 0x000000ffff147224 */ /* 0x000fe200078e000e */
[----:B------:R-:W-:Y:S02]  /*0ba0*/  @!P0 LOP3.LUT R20, R3, 0x7ff00000, RZ, 0xc0, !PT ;  /* 0x7ff0000003148812 */ /* 0x000fe400078ec0ff */
[----:B------:R-:W-:Y:S02]  /*0bb0*/  @!P2 LOP3.LUT R21, R11, 0x7ff00000, RZ, 0xc0, !PT ;  /* 0x7ff000000b15a812 */ /* 0x000fe400078ec0ff */
[----:B------:R-:W-:Y:S01]  /*0bc0*/  DMUL R18, R16, R10 ;  /* 0x0000000a10127228 */ /* 0x000fe20000000000 */
[----:B------:R-:W-:Y:S02]  /*0bd0*/  IADD3 R22, PT, PT, R20, -0x1, RZ ;  /* 0xffffffff14167810 */ /* 0x000fe40007ffe0ff */
[----:B------:R-:W-:-:S05]  /*0be0*/  VIADD R13, R21, 0xffffffff ;  /* 0xffffffff150d7836 */ /* 0x000fca0000000000 */
[----:B------:R-:W-:Y:S01]  /*0bf0*/  DFMA R14, R18, -R2, R10 ;  /* 0x80000002120e722b */ /* 0x000fe2000000000a */
[----:B------:R-:W-:-:S04]  /*0c00*/  ISETP.GT.U32.AND P0, PT, R13, 0x7feffffe, PT ;  /* 0x7feffffe0d00780c */ /* 0x000fc80003f04070 */
[----:B------:R-:W-:-:S03]  /*0c10*/  ISETP.GT.U32.OR P0, PT, R22, 0x7feffffe, P0 ;  /* 0x7feffffe1600780c */ /* 0x000fc60000704470 */
[----:B------:R-:W-:-:S10]  /*0c20*/  DFMA R14, R16, R14, R18 ;  /* 0x0000000e100e722b */ /* 0x000fd40000000012 */
[----:B------:R-:W-:Y:S05]  /*0c30*/  @P0 BRA `(.L_x_7) ;  /* 0x00000000006c0947 */ /* 0x000fea0003800000 */
[----:B------:R-:W-:-:S04]  /*0c40*/  LOP3.LUT R16, R5, 0x7ff00000, RZ, 0xc0, !PT ;  /* 0x7ff0000005107812 */ /* 0x000fc800078ec0ff */
[CC--:B------:R-:W-:Y:S02]  /*0c50*/  VIADDMNMX R6, R9.reuse, -R16.reuse, 0xb9600000, !PT ;  /* 0xb960000009067446 */ /* 0x0c0fe40007800910 */
[----:B------:R-:W-:Y:S02]  /*0c60*/  ISETP.GE.U32.AND P0, PT, R9, R16, PT ;  /* 0x000000100900720c */ /* 0x000fe40003f06070 */
[----:B------:R-:W-:Y:S02]  /*0c70*/  VIMNMX R6, PT, PT, R6, 0x46a00000, PT ;  /* 0x46a0000006067848 */ /* 0x000fe40003fe0100 */
[----:B------:R-:W-:-:S05]  /*0c80*/  SEL R9, R12, 0x63400000, !P0 ;  /* 0x634000000c097807 */ /* 0x000fca0004000000 */
[----:B------:R-:W-:Y:S02]  /*0c90*/  IMAD.IADD R9, R6, 0x1, -R9 ;  /* 0x0000000106097824 */ /* 0x000fe400078e0a09 */
[----:B------:R-:W-:Y:S02]  /*0ca0*/  IMAD.MOV.U32 R6, RZ, RZ, RZ ;  /* 0x000000ffff067224 */ /* 0x000fe400078e00ff */
[----:B------:R-:W-:-:S06]  /*0cb0*/  VIADD R7, R9, 0x7fe00000 ;  /* 0x7fe0000009077836 */ /* 0x000fcc0000000000 */
[----:B------:R-:W-:-:S10]  /*0cc0*/  DMUL R12, R14, R6 ;  /* 0x000000060e0c7228 */ /* 0x000fd40000000000 */
[----:B------:R-:W-:-:S13]  /*0cd0*/  FSETP.GTU.AND P0, PT, |R13|, 1.469367938527859385e-39, PT ;  /* 0x001000000d00780b */ /* 0x000fda0003f0c200 */
[----:B------:R-:W-:Y:S05]  /*0ce0*/  @P0 BRA `(.L_x_8) ;  /* 0x0000000000940947 */ /* 0x000fea0003800000 */
[----:B------:R-:W-:Y:S01]  /*0cf0*/  DFMA R2, R14, -R2, R10 ;  /* 0x800000020e02722b */ /* 0x000fe2000000000a */
[----:B------:R-:W-:-:S09]  /*0d00*/  IMAD.MOV.U32 R6, RZ, RZ, RZ ;  /* 0x000000ffff067224 */ /* 0x000fd200078e00ff */
[C---:B------:R-:W-:Y:S02]  /*0d10*/  FSETP.NEU.AND P0, PT, R3.reuse, RZ, PT ;  /* 0x000000ff0300720b */ /* 0x040fe40003f0d000 */
[----:B------:R-:W-:-:S04]  /*0d20*/  LOP3.LUT R5, R3, 0x80000000, R5, 0x48, !PT ;  /* 0x8000000003057812 */ /* 0x000fc800078e4805 */
[----:B------:R-:W-:-:S07]  /*0d30*/  LOP3.LUT R7, R5, R7, RZ, 0xfc, !PT ;  /* 0x0000000705077212 */ /* 0x000fce00078efcff */
[----:B------:R-:W-:Y:S05]  /*0d40*/  @!P0 BRA `(.L_x_8) ;  /* 0x00000000007c8947 */ /* 0x000fea0003800000 */
[----:B------:R-:W-:Y:S01]  /*0d50*/  IADD3 R3, PT, PT, -R9, RZ, RZ ;  /* 0x000000ff09037210 */ /* 0x000fe20007ffe1ff */
[----:B------:R-:W-:Y:S01]  /*0d60*/  IMAD.MOV.U32 R2, RZ, RZ, RZ ;  /* 0x000000ffff027224 */ /* 0x000fe200078e00ff */
[----:B------:R-:W-:-:S05]  /*0d70*/  DMUL.RP R6, R14, R6 ;  /* 0x000000060e067228 */ /* 0x000fca0000008000 */
[----:B------:R-:W-:-:S05]  /*0d80*/  DFMA R2, R12, -R2, R14 ;  /* 0x800000020c02722b */ /* 0x000fca000000000e */
[----:B------:R-:W-:Y:S02]  /*0d90*/  LOP3.LUT R5, R7, R5, RZ, 0x3c, !PT ;  /* 0x0000000507057212 */ /* 0x000fe400078e3cff */
[----:B------:R-:W-:-:S04]  /*0da0*/  IADD3 R2, PT, PT, -R9, -0x43300000, RZ ;  /* 0xbcd0000009027810 */ /* 0x000fc80007ffe1ff */
[----:B------:R-:W-:-:S04]  /*0db0*/  FSETP.NEU.AND P0, PT, |R3|, R2, PT ;  /* 0x000000020300720b */ /* 0x000fc80003f0d200 */
[----:B------:R-:W-:Y:S02]  /*0dc0*/  FSEL R12, R6, R12, !P0 ;  /* 0x0000000c060c7208 */ /* 0x000fe40004000000 */
[----:B------:R-:W-:Y:S01]  /*0dd0*/  FSEL R13, R5, R13, !P0 ;  /* 0x0000000d050d7208 */ /* 0x000fe20004000000 */
[----:B------:R-:W-:Y:S06]  /*0de0*/  BRA `(.L_x_8) ;  /* 0x0000000000547947 */ /* 0x000fec0003800000 */
.L_x_7:
[----:B------:R-:W-:-:S14]  /*0df0*/  DSETP.NAN.AND P0, PT, R6, R6, PT ;  /* 0x000000060600722a */ /* 0x000fdc0003f08000 */
[----:B------:R-:W-:Y:S05]  /*0e00*/  @P0 BRA `(.L_x_9) ;  /* 0x0000000000440947 */ /* 0x000fea0003800000 */
[----:B------:R-:W-:-:S14]  /*0e10*/  DSETP.NAN.AND P0, PT, R4, R4, PT ;  /* 0x000000040400722a */ /* 0x000fdc0003f08000 */
[----:B------:R-:W-:Y:S05]  /*0e20*/  @P0 BRA `(.L_x_10) ;  /* 0x0000000000300947 */ /* 0x000fea0003800000 */
[----:B------:R-:W-:Y:S01]  /*0e30*/  ISETP.NE.AND P0, PT, R21, R20, PT ;  /* 0x000000141500720c */ /* 0x000fe20003f05270 */
[----:B------:R-:W-:Y:S02]  /*0e40*/  IMAD.MOV.U32 R12, RZ, RZ, 0x0 ;  /* 0x00000000ff0c7424 */ /* 0x000fe400078e00ff */
[----:B------:R-:W-:-:S10]  /*0e50*/  IMAD.MOV.U32 R13, RZ, RZ, -0x80000 ;  /* 0xfff80000ff0d7424 */ /* 0x000fd400078e00ff */
[----:B------:R-:W-:Y:S05]  /*0e60*/  @!P0 BRA `(.L_x_8) ;  /* 0x0000000000348947 */ /* 0x000fea0003800000 */
[----:B------:R-:W-:Y:S02]  /*0e70*/  ISETP.NE.AND P0, PT, R21, 0x7ff00000, PT ;  /* 0x7ff000001500780c */ /* 0x000fe40003f05270 */
[----:B------:R-:W-:Y:S02]  /*0e80*/  LOP3.LUT R13, R7, 0x80000000, R5, 0x48, !PT ;  /* 0x80000000070d7812 */ /* 0x000fe400078e4805 */
[----:B------:R-:W-:-:S13]  /*0e90*/  ISETP.EQ.OR P0, PT, R20, RZ, !P0 ;  /* 0x000000ff1400720c */ /* 0x000fda0004702670 */
[----:B------:R-:W-:Y:S02]  /*0ea0*/  @P0 LOP3.LUT R2, R13, 0x7ff00000, RZ, 0xfc, !PT ;  /* 0x7ff000000d020812 */ /* 0x000fe400078efcff */
[----:B------:R-:W-:Y:S01]  /*0eb0*/  @!P0 MOV R12, RZ ;  /* 0x000000ff000c8202 */ /* 0x000fe20000000f00 */
[----:B------:R-:W-:Y:S02]  /*0ec0*/  @P0 IMAD.MOV.U32 R12, RZ, RZ, RZ ;  /* 0x000000ffff0c0224 */ /* 0x000fe400078e00ff */
[----:B------:R-:W-:Y:S01]  /*0ed0*/  @P0 IMAD.MOV.U32 R13, RZ, RZ, R2 ;  /* 0x000000ffff0d0224 */ /* 0x000fe200078e0002 */
[----:B------:R-:W-:Y:S06]  /*0ee0*/  BRA `(.L_x_8) ;  /* 0x0000000000147947 */ /* 0x000fec0003800000 */
.L_x_10:
[----:B------:R-:W-:Y:S01]  /*0ef0*/  LOP3.LUT R13, R5, 0x80000, RZ, 0xfc, !PT ;  /* 0x00080000050d7812 */ /* 0x000fe200078efcff */
[----:B------:R-:W-:Y:S01]  /*0f00*/  IMAD.MOV.U32 R12, RZ, RZ, R4 ;  /* 0x000000ffff0c7224 */ /* 0x000fe200078e0004 */
[----:B------:R-:W-:Y:S06]  /*0f10*/  BRA `(.L_x_8) ;  /* 0x0000000000087947 */ /* 0x000fec0003800000 */
.L_x_9:
[----:B------:R-:W-:Y:S02]  /*0f20*/  LOP3.LUT R13, R7, 0x80000, RZ, 0xfc, !PT ;  /* 0x00080000070d7812 */ /* 0x000fe400078efcff */
[----:B------:R-:W-:-:S07]  /*0f30*/  MOV R12, R6 ;  /* 0x00000006000c7202 */ /* 0x000fce0000000f00 */
.L_x_8:
[----:B------:R-:W-:Y:S05]  /*0f40*/  BSYNC.RECONVERGENT B1 ;  /* 0x0000000000017941 */ /* 0x000fea0003800200 */
.L_x_6:
[----:B------:R-:W-:Y:S02]  /*0f50*/  IMAD.MOV.U32 R2, RZ, RZ, R0 ;  /* 0x000000ffff027224 */ /* 0x000fe400078e0000 */
[----:B------:R-:W-:-:S04]  /*0f60*/  IMAD.MOV.U32 R3, RZ, RZ, 0x0 ;  /* 0x00000000ff037424 */ /* 0x000fc800078e00ff */
[----:B------:R-:W-:Y:S05]  /*0f70*/  RET.REL.NODEC R2 `(_Z14computeLColumnPdS_PKdii) ;  /* 0xfffffff002207950 */ /* 0x000fea0003c3ffff */
.L_x_11:
[----:B------:R-:W-:-:S00]  /*0f80*/  BRA `(.L_x_11) ;  /* 0xfffffffc00fc7947 */ /* 0x000fc0000383ffff */
[----:B------:R-:W-:-:S00]  /*0f90*/  NOP ;  /* 0x0000000000007918 */ /* 0x000fc00000000000 */
        /* <DEDUP_REMOVED lines=14> */
.L_x_17:


//--------------------- .text._Z11computeURowPdS_PKdii --------------------------
	.section	.text._Z11computeURowPdS_PKdii,"ax",@progbits
	.align	128
        .global         _Z11computeURowPdS_PKdii
        .type           _Z11computeURowPdS_PKdii,@function
        .size           _Z11computeURowPdS_PKdii,(.L_x_19 - _Z11computeURowPdS_PKdii)
        .other          _Z11computeURowPdS_PKdii,@"STO_CUDA_ENTRY STV_DEFAULT"
_Z11computeURowPdS_PKdii:
.text._Z11computeURowPdS_PKdii:
[----:B------:R-:W-:Y:S01]  /*0000*/  LDC R1, c[0x0][0x37c] ;  /* 0x0000df00ff017b82 */ /* 0x000fe20000000800 */
[----:B------:R-:W0:Y:S07]  /*0010*/  S2R R3, SR_TID.X ;  /* 0x0000000000037919 */ /* 0x000e2e0000002100 */
[----:B------:R-:W0:Y:S08]  /*0020*/  S2UR UR4, SR_CTAID.X ;  /* 0x00000000000479c3 */ /* 0x000e300000002500 */
[----:B------:R-:W0:Y:S08]  /*0030*/  LDC R0, c[0x0][0x360] ;  /* 0x0000d800ff007b82 */ /* 0x000e300000000800 */
[----:B------:R-:W1:Y:S01]  /*0040*/  LDC.64 R8, c[0x0][0x398] ;  /* 0x0000e600ff087b82 */ /* 0x000e620000000a00 */
[----:B0-----:R-:W-:-:S05]  /*0050*/  IMAD R0, R0, UR4, R3 ;  /* 0x0000000400007c24 */ /* 0x001fca000f8e0203 */
[----:B-1----:R-:W-:-:S04]  /*0060*/  IADD3 R3, PT, PT, R0, R9, RZ ;  /* 0x0000000900037210 */ /* 0x002fc80007ffe0ff */
[----:B------:R-:W-:-:S13]  /*0070*/  ISETP.GE.AND P0, PT, R3, R8, PT ;  /* 0x000000080300720c */ /* 0x000fda0003f06270 */
[----:B------:R-:W-:Y:S05]  /*0080*/  @P0 EXIT ;  /* 0x000000000000094d */ /* 0x000fea0003800000 */
[----:B------:R-:W-:Y:S01]  /*0090*/  ISETP.GE.AND P0, PT, R9, 0x1, PT ;  /* 0x000000010900780c */ /* 0x000fe20003f06270 */
[----:B------:R-:W0:Y:S01]  /*00a0*/  LDCU.64 UR6, c[0x0][0x358] ;  /* 0x00006b00ff0677ac */ /* 0x000e220008000a00 */
[----:B------:R-:W-:-:S11]  /*00b0*/  CS2R R18, SRZ ;  /* 0x0000000000127805 */ /* 0x000fd6000001ff00 */
[----:B------:R-:W-:Y:S05]  /*00c0*/  @!P0 BRA `(.L_x_12) ;  /* 0x0000000400b88947 */ /* 0x000fea0003800000 */
[C---:B------:R-:W-:Y:S01]  /*00d0*/  ISETP.GE.U32.AND P1, PT, R9.reuse, 0x8, PT ;  /* 0x000000080900780c */ /* 0x040fe20003f26070 */
[----:B------:R-:W-:Y:S01]  /*00e0*/  HFMA2 R7, -RZ, RZ, 0, 0 ;  /* 0x00000000ff077431 */ /* 0x000fe200000001ff */
[C---:B------:R-:W-:Y:S01]  /*00f0*/  LOP3.LUT R0, R9.reuse, 0x7, RZ, 0xc0, !PT ;  /* 0x0000000709007812 */ /* 0x040fe200078ec0ff */
[----:B------:R-:W-:Y:S01]  /*0100*/  IMAD R2, R9, R8, RZ ;  /* 0x0000000809027224 */ /* 0x000fe200078e02ff */
[----:B------:R-:W-:Y:S02]  /*0110*/  CS2R R18, SRZ ;  /* 0x0000000000127805 */ /* 0x000fe4000001ff00 */
[----:B------:R-:W-:-:S07]  /*0120*/  ISETP.NE.AND P0, PT, R0, RZ, PT ;  /* 0x000000ff0000720c */ /* 0x000fce0003f05270 */
[----:B------:R-:W-:Y:S06]  /*0130*/  @!P1 BRA `(.L_x_13) ;  /* 0x0000000000c49947 */ /* 0x000fec0003800000 */
[----:B------:R-:W1:Y:S01]  /*0140*/  LDCU.64 UR4, c[0x0][0x380] ;  /* 0x00007000ff0477ac */ /* 0x000e620008000a00 */
[----:B------:R-:W-:Y:S02]  /*0150*/  LOP3.LUT R7, R9, 0x7ffffff8, RZ, 0xc0, !PT ;  /* 0x7ffffff809077812 */ /* 0x000fe400078ec0ff */
[----:B------:R-:W-:Y:S02]  /*0160*/  CS2R R18, SRZ ;  /* 0x0000000000127805 */ /* 0x000fe4000001ff00 */
[----:B------:R-:W-:Y:S02]  /*0170*/  MOV R6, R2 ;  /* 0x0000000200067202 */ /* 0x000fe40000000f00 */
[----:B------:R-:W-:Y:S02]  /*0180*/  MOV R5, R3 ;  /* 0x0000000300057202 */ /* 0x000fe40000000f00 */
[----:B------:R-:W-:Y:S01]  /*0190*/  IADD3 R4, PT, PT, -R7, RZ, RZ ;  /* 0x000000ff07047210 */ /* 0x000fe20007ffe1ff */
[----:B-1----:R-:W-:-:S04]  /*01a0*/  UIADD3 UR4, UP0, UPT, UR4, 0x20, URZ ;  /* 0x0000002004047890 */ /* 0x002fc8000ff1e0ff */
[----:B------:R-:W-:-:S12]  /*01b0*/  UIADD3.X UR5, UPT, UPT, URZ, UR5, URZ, UP0, !UPT ;  /* 0x00000005ff057290 */ /* 0x000fd800087fe4ff */
.L_x_14:
        /* <DEDUP_REMOVED lines=33> */
[----:B------:R-:W-:-:S04]  /*03d0*/  IADD3 R4, PT, PT, R4, 0x8, RZ ;  /* 0x0000000804047810 */ /* 0x000fc80007ffe0ff */
[----:B------:R-:W-:Y:S01]  /*03e0*/  ISETP.NE.AND P1, PT, R4, RZ, PT ;  /* 0x000000ff0400720c */ /* 0x000fe20003f25270 */
[----:B---3--:R-:W-:Y:S01]  /*03f0*/  DFMA R10, R16, R18, R10 ;  /* 0x00000012100a722b */ /* 0x008fe2000000000a */
[----:B------:R-:W-:Y:S02]  /*0400*/  LEA R5, R8, R5, 0x3 ;  /* 0x0000000508057211 */ /* 0x000fe400078e18ff */
[----:B------:R-:W-:-:S05]  /*0410*/  IADD3 R6, PT, PT, R6, 0x8, RZ ;  /* 0x0000000806067810 */ /* 0x000fca0007ffe0ff */
[----:B--2---:R-:W-:-:S08]  /*0420*/  DFMA R10, R12, R14, R10 ;  /* 0x0000000e0c0a722b */ /* 0x004fd0000000000a */
[----:B----4-:R-:W-:Y:S01]  /*0430*/  DFMA R18, R24, R20, R10 ;  /* 0x000000141812722b */ /* 0x010fe2000000000a */
[----:B------:R-:W-:Y:S10]  /*0440*/  @P1 BRA `(.L_x_14) ;  /* 0xfffffffc005c1947 */ /* 0x000ff4000383ffff */
.L_x_13:
        /* <DEDUP_REMOVED lines=27> */
.L_x_15:
[----:B------:R-:W-:Y:S05]  /*0600*/  @!P1 BRA `(.L_x_12) ;  /* 0x0000000000689947 */ /* 0x000fea0003800000 */
[----:B------:R-:W1:Y:S01]  /*0610*/  LDC.64 R20, c[0x0][0x380] ;  /* 0x0000e000ff147b82 */ /* 0x000e620000000a00 */
[----:B------:R-:W-:Y:S02]  /*0620*/  ISETP.NE.AND P0, PT, R6, 0x1, PT ;  /* 0x000000010600780c */ /* 0x000fe40003f05270 */
[----:B------:R-:W-:-:S04]  /*0630*/  LOP3.LUT R0, R9, 0x1, RZ, 0xc0, !PT ;  /* 0x0000000109007812 */ /* 0x000fc800078ec0ff */
[----:B------:R-:W-:Y:S01]  /*0640*/  ISETP.NE.U32.AND P1, PT, R0, 0x1, PT ;  /* 0x000000010000780c */ /* 0x000fe20003f25070 */
[----:B------:R-:W2:Y:S06]  /*0650*/  LDC.64 R4, c[0x0][0x388] ;  /* 0x0000e200ff047b82 */ /* 0x000eac0000000a00 */
[----:B------:R-:W-:Y:S01]  /*0660*/  @P0 IADD3 R11, PT, PT, R2, R7, RZ ;  /* 0x00000007020b0210 */ /* 0x000fe20007ffe0ff */
[----:B------:R-:W-:Y:S01]  /*0670*/  @P0 IMAD R23, R7, R8, R3 ;  /* 0x0000000807170224 */ /* 0x000fe200078e0203 */
[----:B------:R-:W3:Y:S08]  /*0680*/  LDC.64 R14, c[0x0][0x380] ;  /* 0x0000e000ff0e7b82 */ /* 0x000ef00000000a00 */
[----:B------:R-:W4:Y:S01]  /*0690*/  LDC.64 R12, c[0x0][0x388] ;  /* 0x0000e200ff0c7b82 */ /* 0x000f220000000a00 */
[----:B-1----:R-:W-:Y:S01]  /*06a0*/  @P0 IMAD.WIDE R20, R11, 0x8, R20 ;  /* 0x000000080b140825 */ /* 0x002fe200078e0214 */
[----:B------:R-:W-:-:S04]  /*06b0*/  @P0 IADD3 R7, PT, PT, R7, 0x2, RZ ;  /* 0x0000000207070810 */ /* 0x000fc80007ffe0ff */
[----:B0-----:R-:W5:Y:S01]  /*06c0*/  @P0 LDG.E.64 R10, desc[UR6][R20.64] ;  /* 0x00000006140a0981 */ /* 0x001f62000c1e1b00 */
[----:B--2---:R-:W-:-:S05]  /*06d0*/  @P0 IMAD.WIDE R22, R23, 0x8, R4 ;  /* 0x0000000817160825 */ /* 0x004fca00078e0204 */
[----:B------:R-:W5:Y:S01]  /*06e0*/  @P0 LDG.E.64 R4, desc[UR6][R22.64] ;  /* 0x0000000616040981 */ /* 0x000f62000c1e1b00 */
[----:B------:R-:W-:Y:S01]  /*06f0*/  @P0 IMAD.WIDE R16, R8, 0x8, R22 ;  /* 0x0000000808100825 */ /* 0x000fe200078e0216 */
[----:B------:R-:W-:-:S03]  /*0700*/  @!P1 IADD3 R25, PT, PT, R2, R7, RZ ;  /* 0x0000000702199210 */ /* 0x000fc60007ffe0ff */
[----:B------:R-:W-:Y:S02]  /*0710*/  @!P1 IMAD R27, R7, R8, R3 ;  /* 0x00000008071b9224 */ /* 0x000fe400078e0203 */
        /* <DEDUP_REMOVED lines=9> */
.L_x_12:
[----:B------:R-:W1:Y:S01]  /*07b0*/  LDC.64 R4, c[0x0][0x390] ;  /* 0x0000e400ff047b82 */ /* 0x000e620000000a00 */
[----:B------:R-:W-:-:S04]  /*07c0*/  IMAD R9, R9, R8, R3 ;  /* 0x0000000809097224 */ /* 0x000fc800078e0203 */
[----:B-1----:R-:W-:-:S03]  /*07d0*/  IMAD.WIDE R2, R9, 0x8, R4 ;  /* 0x0000000809027825 */ /* 0x002fc600078e0204 */
[----:B------:R-:W1:Y:S03]  /*07e0*/  LDC.64 R4, c[0x0][0x388] ;  /* 0x0000e200ff047b82 */ /* 0x000e660000000a00 */
[----:B0-----:R-:W2:Y:S01]  /*07f0*/  LDG.E.64 R2, desc[UR6][R2.64] ;  /* 0x0000000602027981 */ /* 0x001ea2000c1e1b00 */
[----:B-1----:R-:W-:Y:S01]  /*0800*/  IMAD.WIDE R4, R9, 0x8, R4 ;  /* 0x0000000809047825 */ /* 0x002fe200078e0204 */
[----:B--2---:R-:W-:-:S07]  /*0810*/  DADD R18, R2, -R18 ;  /* 0x0000000002127229 */ /* 0x004fce0000000812 */
[----:B------:R-:W-:Y:S01]  /*0820*/  STG.E.64 desc[UR6][R4.64], R18 ;  /* 0x0000001204007986 */ /* 0x000fe2000c101b06 */
[----:B------:R-:W-:Y:S05]  /*0830*/  EXIT ;  /* 0x000000000000794d */ /* 0x000fea0003800000 */
.L_x_16:
        /* <DEDUP_REMOVED lines=12> */
.L_x_19:


//--------------------- .nv.shared.reserved.0     --------------------------
	.section	.nv.shared.reserved.0,"aw",@nobits
	.weak		__nv_reservedSMEM_offset_0_alias
	.size		__nv_reservedSMEM_offset_0_alias, 0, 64
	.other		__nv_reservedSMEM_offset_0_alias,@"STO_CUDA_RESERVED_SHARED STV_DEFAULT"
__nv_reservedSMEM_offset_0_alias:
	.zero		0
	.zero		64


//--------------------- .nv.constant0._Z14computeLColumnPdS_PKdii --------------------------
	.section	.nv.constant0._Z14computeLColumnPdS_PKdii,"a",@progbits
	.sectionflags	@""
	.align	4
.nv.constant0._Z14computeLColumnPdS_PKdii:
	.zero		928


//--------------------- .nv.constant0._Z11computeURowPdS_PKdii --------------------------
	.section	.nv.constant0._Z11computeURowPdS_PKdii,"a",@progbits
	.sectionflags	@""
	.align	4
.nv.constant0._Z11computeURowPdS_PKdii:
	.zero		928


//--------------------- SYMBOLS --------------------------

	.type		.nv.reservedSmem.offset0,@object
	.size		.nv.reservedSmem.offset0,0x4
